//
// Generated by NVIDIA NVVM Compiler
//
// Compiler Build ID: CL-36424714
// Cuda compilation tools, release 13.0, V13.0.88
// Based on NVVM 20.0.0
//

.version 9.0
.target sm_100
.address_size 64

	// .globl	scalar_mul_kernel

.visible .entry scalar_mul_kernel(
	.param .f32 scalar_mul_kernel_param_0,
	.param .u64 .ptr .align 1 scalar_mul_kernel_param_1,
	.param .u32 scalar_mul_kernel_param_2,
	.param .u32 scalar_mul_kernel_param_3
)
{
	.reg .pred 	%p<4>;
	.reg .b32 	%r<12>;
	.reg .b32 	%f<4>;
	.reg .b64 	%rd<5>;

	ld.param.f32 	%f1, [scalar_mul_kernel_param_0];
	ld.param.u64 	%rd1, [scalar_mul_kernel_param_1];
	ld.param.u32 	%r4, [scalar_mul_kernel_param_2];
	ld.param.u32 	%r3, [scalar_mul_kernel_param_3];
	mov.u32 	%r5, %ctaid.y;
	mov.u32 	%r6, %ntid.y;
	mov.u32 	%r7, %tid.y;
	mad.lo.s32 	%r1, %r5, %r6, %r7;
	mov.u32 	%r8, %ctaid.x;
	mov.u32 	%r9, %ntid.x;
	mov.u32 	%r10, %tid.x;
	mad.lo.s32 	%r2, %r8, %r9, %r10;
	setp.ge.s32 	%p1, %r1, %r4;
	setp.ge.s32 	%p2, %r2, %r3;
	or.pred  	%p3, %p1, %p2;
	@%p3 bra 	$L__BB0_2;
	cvta.to.global.u64 	%rd2, %rd1;
	mad.lo.s32 	%r11, %r3, %r1, %r2;
	mul.wide.s32 	%rd3, %r11, 4;
	add.s64 	%rd4, %rd2, %rd3;
	ld.global.f32 	%f2, [%rd4];
	mul.f32 	%f3, %f1, %f2;
	st.global.f32 	[%rd4], %f3;
$L__BB0_2:
	ret;

}


// ===== COMPILED SASS (sm_100) =====

	.target	sm_100

	.elftype	@"ET_EXEC"


//--------------------- .note.nv.tkinfo           --------------------------
	.section	.note.nv.tkinfo,"",@"SHT_NOTE"
	.sectionflags	@"SHF_NOTE_NV_TKINFO"
	.tkinfo
        /*0018*/ 	.word	0x00000002
        /*0030*/ 	.string	""
        /*0030*/ 	.string	"ptxas"
        /*0030*/ 	.string	"Cuda compilation tools, release 13.0, V13.0.88"
        /*0030*/ 	.string	"Build cuda_13.0.r13.0/compiler.36424714_0"
        /*0030*/ 	.string	"-arch sm_100 -m 64 "



//--------------------- .note.nv.cuinfo           --------------------------
	.section	.note.nv.cuinfo,"",@"SHT_NOTE"
	.sectionflags	@"SHF_NOTE_NV_CUINFO"
        /*0018*/ 	.short	0x0002
        /*001a*/ 	.short	0x0064
        /*001c*/ 	.short	0x0082
	.zero		2


//--------------------- .nv.info                  --------------------------
	.section	.nv.info,"",@"SHT_CUDA_INFO"
	.align	4


	//----- nvinfo : EIATTR_REGCOUNT
	.align		4
        /*0000*/ 	.byte	0x04, 0x2f
        /*0002*/ 	.short	(.L_1 - .L_0)
	.align		4
.L_0:
        /*0004*/ 	.word	index@(scalar_mul_kernel)
        /*0008*/ 	.word	0x00000008


	//----- nvinfo : EIATTR_FRAME_SIZE
	.align		4
.L_1:
        /*000c*/ 	.byte	0x04, 0x11
        /*000e*/ 	.short	(.L_3 - .L_2)
	.align		4
.L_2:
        /*0010*/ 	.word	index@(scalar_mul_kernel)
        /*0014*/ 	.word	0x00000000


	//----- nvinfo : EIATTR_MIN_STACK_SIZE
	.align		4
.L_3:
        /*0018*/ 	.byte	0x04, 0x12
        /*001a*/ 	.short	(.L_5 - .L_4)
	.align		4
.L_4:
        /*001c*/ 	.word	index@(scalar_mul_kernel)
        /*0020*/ 	.word	0x00000000
.L_5:


//--------------------- .nv.compat                --------------------------
	.section	.nv.compat,"",@"SHT_CUDA_COMPAT_INFO"
	.align	4
        /*0000*/ 	.byte	0x02, 0x09, 0x00, 0x00, 0x02, 0x02, 0x01, 0x00, 0x02, 0x05, 0x05, 0x00, 0x03, 0x07, 0x01, 0x01
        /*0010*/ 	.byte	0x02, 0x03, 0x00, 0x00, 0x02, 0x06, 0x01, 0x00, 0x04, 0x0b, 0x08, 0x00, 0x09, 0x00, 0x00, 0x00
        /*0020*/ 	.byte	0x00, 0x00, 0x00, 0x00


//--------------------- .nv.info.scalar_mul_kernel --------------------------
	.section	.nv.info.scalar_mul_kernel,"",@"SHT_CUDA_INFO"
	.sectionflags	@""
	.align	4


	//----- nvinfo : EIATTR_CUDA_API_VERSION
	.align		4
        /*0000*/ 	.byte	0x04, 0x37
        /*0002*/ 	.short	(.L_7 - .L_6)
.L_6:
        /*0004*/ 	.word	0x00000082


	//----- nvinfo : EIATTR_KPARAM_INFO
	.align		4
.L_7:
        /*0008*/ 	.byte	0x04, 0x17
        /*000a*/ 	.short	(.L_9 - .L_8)
.L_8:
        /*000c*/ 	.word	0x00000000
        /*0010*/ 	.short	0x0003
        /*0012*/ 	.short	0x0014
        /*0014*/ 	.byte	0x00, 0xf0, 0x11, 0x00


	//----- nvinfo : EIATTR_KPARAM_INFO
	.align		4
.L_9:
        /*0018*/ 	.byte	0x04, 0x17
        /*001a*/ 	.short	(.L_11 - .L_10)
.L_10:
        /*001c*/ 	.word	0x00000000
        /*0020*/ 	.short	0x0002
        /*0022*/ 	.short	0x0010
        /*0024*/ 	.byte	0x00, 0xf0, 0x11, 0x00


	//----- nvinfo : EIATTR_KPARAM_INFO
	.align		4
.L_11:
        /*0028*/ 	.byte	0x04, 0x17
        /*002a*/ 	.short	(.L_13 - .L_12)
.L_12:
        /*002c*/ 	.word	0x00000000
        /*0030*/ 	.short	0x0001
        /*0032*/ 	.short	0x0008
        /*0034*/ 	.byte	0x00, 0xf5, 0x21, 0x00


	//----- nvinfo : EIATTR_KPARAM_INFO
	.align		4
.L_13:
        /*0038*/ 	.byte	0x04, 0x17
        /*003a*/ 	.short	(.L_15 - .L_14)
.L_14:
        /*003c*/ 	.word	0x00000000
        /*0040*/ 	.short	0x0000
        /*0042*/ 	.short	0x0000
        /*0044*/ 	.byte	0x00, 0xf0, 0x11, 0x00


	//----- nvinfo : EIATTR_SPARSE_MMA_MASK
	.align		4
.L_15:
        /*0048*/ 	.byte	0x03, 0x50
        /*004a*/ 	.short	0x0000


	//----- nvinfo : EIATTR_MAXREG_COUNT
	.align		4
        /*004c*/ 	.byte	0x03, 0x1b
        /*004e*/ 	.short	0x00ff


	//----- nvinfo : EIATTR_MERCURY_ISA_VERSION
	.align		4
        /*0050*/ 	.byte	0x03, 0x5f
        /*0052*/ 	.short	0x0101


	//----- nvinfo : EIATTR_VRC_CTA_INIT_COUNT
	.align		4
        /*0054*/ 	.byte	0x02, 0x4a
	.zero		1
	.zero		1


	//----- nvinfo : EIATTR_EXIT_INSTR_OFFSETS
	.align		4
        /*0058*/ 	.byte	0x04, 0x1c
        /*005a*/ 	.short	(.L_17 - .L_16)


	//   ....[0]....
.L_16:
        /*005c*/ 	.word	0x000000c0


	//   ....[1]....
        /*0060*/ 	.word	0x00000150


	//----- nvinfo : EIATTR_CBANK_PARAM_SIZE
	.align		4
.L_17:
        /*0064*/ 	.byte	0x03, 0x19
        /*0066*/ 	.short	0x0018


	//----- nvinfo : EIATTR_PARAM_CBANK
	.align		4
        /*0068*/ 	.byte	0x04, 0x0a
        /*006a*/ 	.short	(.L_19 - .L_18)
	.align		4
.L_18:
        /*006c*/ 	.word	index@(.nv.constant0.scalar_mul_kernel)
        /*0070*/ 	.short	0x0380
        /*0072*/ 	.short	0x0018


	//----- nvinfo : EIATTR_SW_WAR
	.align		4
.L_19:
        /*0074*/ 	.byte	0x04, 0x36
        /*0076*/ 	.short	(.L_21 - .L_20)
.L_20:
        /*0078*/ 	.word	0x00000008
.L_21:


//--------------------- .nv.callgraph             --------------------------
	.section	.nv.callgraph,"",@"SHT_CUDA_CALLGRAPH"
	.align	4
	.sectionentsize	8
	.align		4
        /*0000*/ 	.word	0x00000000
	.align		4
        /*0004*/ 	.word	0xffffffff
	.align		4
        /*0008*/ 	.word	0x00000000
	.align		4
        /*000c*/ 	.word	0xfffffffe
	.align		4
        /*0010*/ 	.word	0x00000000
	.align		4
        /*0014*/ 	.word	0xfffffffd
	.align		4
        /*0018*/ 	.word	0x00000000
	.align		4
        /*001c*/ 	.word	0xfffffffc


//--------------------- .text.scalar_mul_kernel   --------------------------
	.section	.text.scalar_mul_kernel,"ax",@progbits
	.align	128
        .global         scalar_mul_kernel
        .type           scalar_mul_kernel,@function
        .size           scalar_mul_kernel,(.L_x_1 - scalar_mul_kernel)
        .other          scalar_mul_kernel,@"STO_CUDA_ENTRY STV_DEFAULT"
scalar_mul_kernel:
.text.scalar_mul_kernel:
[----:B------:R-:W-:Y:S01]  /*0000*/  LDC R1, c[0x0][0x37c] ;  /* 0x0000df00ff017b82 */ /* 0x000fe20000000800 */
[----:B------:R-:W0:Y:S07]  /*0010*/  S2R R2, SR_TID.X ;  /* 0x0000000000027919 */ /* 0x000e2e0000002100 */
[----:B------:R-:W1:Y:S01]  /*0020*/  LDC R0, c[0x0][0x364] ;  /* 0x0000d900ff007b82 */ /* 0x000e620000000800 */
[----:B------:R-:W2:Y:S01]  /*0030*/  LDCU.64 UR6, c[0x0][0x390] ;  /* 0x00007200ff0677ac */ /* 0x000ea20008000a00 */
[----:B------:R-:W1:Y:S06]  /*0040*/  S2R R3, SR_TID.Y ;  /* 0x0000000000037919 */ /* 0x000e6c0000002200 */
[----:B------:R-:W0:Y:S08]  /*0050*/  S2UR UR5, SR_CTAID.X ;  /* 0x00000000000579c3 */ /* 0x000e300000002500 */
[----:B------:R-:W0:Y:S08]  /*0060*/  LDC R5, c[0x0][0x360] ;  /* 0x0000d800ff057b82 */ /* 0x000e300000000800 */
[----:B------:R-:W1:Y:S01]  /*0070*/  S2UR UR4, SR_CTAID.Y ;  /* 0x00000000000479c3 */ /* 0x000e620000002600 */
[----:B0-----:R-:W-:-:S05]  /*0080*/  IMAD R5, R5, UR5, R2 ;  /* 0x0000000505057c24 */ /* 0x001fca000f8e0202 */
[----:B--2---:R-:W-:Y:S01]  /*0090*/  ISETP.GE.AND P0, PT, R5, UR7, PT ;  /* 0x0000000705007c0c */ /* 0x004fe2000bf06270 */
[----:B-1----:R-:W-:-:S05]  /*00a0*/  IMAD R0, R0, UR4, R3 ;  /* 0x0000000400007c24 */ /* 0x002fca000f8e0203 */
[----:B------:R-:W-:-:S13]  /*00b0*/  ISETP.GE.OR P0, PT, R0, UR6, P0 ;  /* 0x0000000600007c0c */ /* 0x000fda0008706670 */
[----:B------:R-:W-:Y:S05]  /*00c0*/  @P0 EXIT ;  /* 0x000000000000094d */ /* 0x000fea0003800000 */
[----:B------:R-:W0:Y:S01]  /*00d0*/  LDC.64 R2, c[0x0][0x388] ;  /* 0x0000e200ff027b82 */ /* 0x000e220000000a00 */
[----:B------:R-:W1:Y:S01]  /*00e0*/  LDCU.64 UR4, c[0x0][0x358] ;  /* 0x00006b00ff0477ac */ /* 0x000e620008000a00 */
[----:B------:R-:W-:Y:S01]  /*00f0*/  IMAD R5, R0, UR7, R5 ;  /* 0x0000000700057c24 */ /* 0x000fe2000f8e0205 */
[----:B------:R-:W2:Y:S03]  /*0100*/  LDCU UR6, c[0x0][0x380] ;  /* 0x00007000ff0677ac */ /* 0x000ea60008000800 */
[----:B0-----:R-:W-:-:S05]  /*0110*/  IMAD.WIDE R2, R5, 0x4, R2 ;  /* 0x0000000405027825 */ /* 0x001fca00078e0202 */
[----:B-1----:R-:W2:Y:S02]  /*0120*/  LDG.E R0, desc[UR4][R2.64] ;  /* 0x0000000402007981 */ /* 0x002ea4000c1e1900 */
[----:B--2---:R-:W-:-:S05]  /*0130*/  FMUL R5, R0, UR6 ;  /* 0x0000000600057c20 */ /* 0x004fca0008400000 */
[----:B------:R-:W-:Y:S01]  /*0140*/  STG.E desc[UR4][R2.64], R5 ;  /* 0x0000000502007986 */ /* 0x000fe2000c101904 */
[----:B------:R-:W-:Y:S05]  /*0150*/  EXIT ;  /* 0x000000000000794d */ /* 0x000fea0003800000 */
.L_x_0:
[----:B------:R-:W-:-:S00]  /*0160*/  BRA `(.L_x_0) ;  /* 0xfffffffc00fc7947 */ /* 0x000fc0000383ffff */
[----:B------:R-:W-:-:S00]  /*0170*/  NOP ;  /* 0x0000000000007918 */ /* 0x000fc00000000000 */
        /* <DEDUP_REMOVED lines=8> */
.L_x_1:


//--------------------- .nv.shared.reserved.0     --------------------------
	.section	.nv.shared.reserved.0,"aw",@nobits
	.weak		__nv_reservedSMEM_offset_0_alias
	.size		__nv_reservedSMEM_offset_0_alias, 0, 64
	.other		__nv_reservedSMEM_offset_0_alias,@"STO_CUDA_RESERVED_SHARED STV_DEFAULT"
__nv_reservedSMEM_offset_0_alias:
	.zero		0
	.zero		64


//--------------------- .nv.constant0.scalar_mul_kernel --------------------------
	.section	.nv.constant0.scalar_mul_kernel,"a",@progbits
	.sectionflags	@""
	.align	4
.nv.constant0.scalar_mul_kernel:
	.zero		920


//--------------------- SYMBOLS --------------------------

	.type		.nv.reservedSmem.offset0,@object
	.size		.nv.reservedSmem.offset0,0x4
